//
// Generated by NVIDIA NVVM Compiler
//
// Compiler Build ID: CL-36424714
// Cuda compilation tools, release 13.0, V13.0.88
// Based on NVVM 20.0.0
//

.version 9.0
.target sm_100
.address_size 64

	// .globl	_Z11boyer_moorePi

.visible .entry _Z11boyer_moorePi(
	.param .u64 .ptr .align 1 _Z11boyer_moorePi_param_0
)
{


	ret;

}


// ===== COMPILED SASS (sm_100) =====

	.target	sm_100

	.elftype	@"ET_EXEC"


//--------------------- .note.nv.tkinfo           --------------------------
	.section	.note.nv.tkinfo,"",@"SHT_NOTE"
	.sectionflags	@"SHF_NOTE_NV_TKINFO"
	.tkinfo
        /*0018*/ 	.word	0x00000002
        /*0030*/ 	.string	""
        /*0030*/ 	.string	"ptxas"
        /*0030*/ 	.string	"Cuda compilation tools, release 13.0, V13.0.88"
        /*0030*/ 	.string	"Build cuda_13.0.r13.0/compiler.36424714_0"
        /*0030*/ 	.string	"-arch sm_100 -m 64 "



//--------------------- .note.nv.cuinfo           --------------------------
	.section	.note.nv.cuinfo,"",@"SHT_NOTE"
	.sectionflags	@"SHF_NOTE_NV_CUINFO"
        /*0018*/ 	.short	0x0002
        /*001a*/ 	.short	0x0064
        /*001c*/ 	.short	0x0082
	.zero		2


//--------------------- .nv.info                  --------------------------
	.section	.nv.info,"",@"SHT_CUDA_INFO"
	.align	4


	//----- nvinfo : EIATTR_REGCOUNT
	.align		4
        /*0000*/ 	.byte	0x04, 0x2f
        /*0002*/ 	.short	(.L_1 - .L_0)
	.align		4
.L_0:
        /*0004*/ 	.word	index@(_Z11boyer_moorePi)
        /*0008*/ 	.word	0x00000004


	//----- nvinfo : EIATTR_FRAME_SIZE
	.align		4
.L_1:
        /*000c*/ 	.byte	0x04, 0x11
        /*000e*/ 	.short	(.L_3 - .L_2)
	.align		4
.L_2:
        /*0010*/ 	.word	index@(_Z11boyer_moorePi)
        /*0014*/ 	.word	0x00000000


	//----- nvinfo : EIATTR_MIN_STACK_SIZE
	.align		4
.L_3:
        /*0018*/ 	.byte	0x04, 0x12
        /*001a*/ 	.short	(.L_5 - .L_4)
	.align		4
.L_4:
        /*001c*/ 	.word	index@(_Z11boyer_moorePi)
        /*0020*/ 	.word	0x00000000
.L_5:


//--------------------- .nv.compat                --------------------------
	.section	.nv.compat,"",@"SHT_CUDA_COMPAT_INFO"
	.align	4
        /*0000*/ 	.byte	0x02, 0x09, 0x00, 0x00, 0x02, 0x02, 0x01, 0x00, 0x02, 0x05, 0x05, 0x00, 0x03, 0x07, 0x01, 0x01
        /*0010*/ 	.byte	0x02, 0x03, 0x00, 0x00, 0x02, 0x06, 0x01, 0x00, 0x04, 0x0b, 0x08, 0x00, 0x09, 0x00, 0x00, 0x00
        /*0020*/ 	.byte	0x00, 0x00, 0x00, 0x00


//--------------------- .nv.info._Z11boyer_moorePi --------------------------
	.section	.nv.info._Z11boyer_moorePi,"",@"SHT_CUDA_INFO"
	.sectionflags	@""
	.align	4


	//----- nvinfo : EIATTR_CUDA_API_VERSION
	.align		4
        /*0000*/ 	.byte	0x04, 0x37
        /*0002*/ 	.short	(.L_7 - .L_6)
.L_6:
        /*0004*/ 	.word	0x00000082


	//----- nvinfo : EIATTR_KPARAM_INFO
	.align		4
.L_7:
        /*0008*/ 	.byte	0x04, 0x17
        /*000a*/ 	.short	(.L_9 - .L_8)
.L_8:
        /*000c*/ 	.word	0x00000000
        /*0010*/ 	.short	0x0000
        /*0012*/ 	.short	0x0000
        /*0014*/ 	.byte	0x00, 0xf5, 0x21, 0x00


	//----- nvinfo : EIATTR_SPARSE_MMA_MASK
	.align		4
.L_9:
        /*0018*/ 	.byte	0x03, 0x50
        /*001a*/ 	.short	0x0000


	//----- nvinfo : EIATTR_MAXREG_COUNT
	.align		4
        /*001c*/ 	.byte	0x03, 0x1b
        /*001e*/ 	.short	0x00ff


	//----- nvinfo : EIATTR_MERCURY_ISA_VERSION
	.align		4
        /*0020*/ 	.byte	0x03, 0x5f
        /*0022*/ 	.short	0x0101


	//----- nvinfo : EIATTR_VRC_CTA_INIT_COUNT
	.align		4
        /*0024*/ 	.byte	0x02, 0x4a
	.zero		1
	.zero		1


	//----- nvinfo : EIATTR_EXIT_INSTR_OFFSETS
	.align		4
        /*0028*/ 	.byte	0x04, 0x1c
        /*002a*/ 	.short	(.L_11 - .L_10)


	//   ....[0]....
.L_10:
        /*002c*/ 	.word	0x00000010


	//----- nvinfo : EIATTR_CBANK_PARAM_SIZE
	.align		4
.L_11:
        /*0030*/ 	.byte	0x03, 0x19
        /*0032*/ 	.short	0x0008


	//----- nvinfo : EIATTR_PARAM_CBANK
	.align		4
        /*0034*/ 	.byte	0x04, 0x0a
        /*0036*/ 	.short	(.L_13 - .L_12)
	.align		4
.L_12:
        /*0038*/ 	.word	index@(.nv.constant0._Z11boyer_moorePi)
        /*003c*/ 	.short	0x0380
        /*003e*/ 	.short	0x0008


	//----- nvinfo : EIATTR_SW_WAR
	.align		4
.L_13:
        /*0040*/ 	.byte	0x04, 0x36
        /*0042*/ 	.short	(.L_15 - .L_14)
.L_14:
        /*0044*/ 	.word	0x00000008
.L_15:


//--------------------- .nv.callgraph             --------------------------
	.section	.nv.callgraph,"",@"SHT_CUDA_CALLGRAPH"
	.align	4
	.sectionentsize	8
	.align		4
        /*0000*/ 	.word	0x00000000
	.align		4
        /*0004*/ 	.word	0xffffffff
	.align		4
        /*0008*/ 	.word	0x00000000
	.align		4
        /*000c*/ 	.word	0xfffffffe
	.align		4
        /*0010*/ 	.word	0x00000000
	.align		4
        /*0014*/ 	.word	0xfffffffd
	.align		4
        /*0018*/ 	.word	0x00000000
	.align		4
        /*001c*/ 	.word	0xfffffffc


//--------------------- .text._Z11boyer_moorePi   --------------------------
	.section	.text._Z11boyer_moorePi,"ax",@progbits
	.align	128
        .global         _Z11boyer_moorePi
        .type           _Z11boyer_moorePi,@function
        .size           _Z11boyer_moorePi,(.L_x_1 - _Z11boyer_moorePi)
        .other          _Z11boyer_moorePi,@"STO_CUDA_ENTRY STV_DEFAULT"
_Z11boyer_moorePi:
.text._Z11boyer_moorePi:
[----:B------:R-:W-:Y:S01]  /*0000*/  LDC R1, c[0x0][0x37c] ;  /* 0x0000df00ff017b82 */ /* 0x000fe20000000800 */
[----:B------:R-:W-:Y:S05]  /*0010*/  EXIT ;  /* 0x000000000000794d */ /* 0x000fea0003800000 */
.L_x_0:
[----:B------:R-:W-:-:S00]  /*0020*/  BRA `(.L_x_0) ;  /* 0xfffffffc00fc7947 */ /* 0x000fc0000383ffff */
[----:B------:R-:W-:-:S00]  /*0030*/  NOP ;  /* 0x0000000000007918 */ /* 0x000fc00000000000 */
        /* <DEDUP_REMOVED lines=12> */
.L_x_1:


//--------------------- .nv.shared.reserved.0     --------------------------
	.section	.nv.shared.reserved.0,"aw",@nobits
	.weak		__nv_reservedSMEM_offset_0_alias
	.size		__nv_reservedSMEM_offset_0_alias, 0, 64
	.other		__nv_reservedSMEM_offset_0_alias,@"STO_CUDA_RESERVED_SHARED STV_DEFAULT"
__nv_reservedSMEM_offset_0_alias:
	.zero		0
	.zero		64


//--------------------- .nv.constant0._Z11boyer_moorePi --------------------------
	.section	.nv.constant0._Z11boyer_moorePi,"a",@progbits
	.sectionflags	@""
	.align	4
.nv.constant0._Z11boyer_moorePi:
	.zero		904


//--------------------- SYMBOLS --------------------------

	.type		.nv.reservedSmem.offset0,@object
	.size		.nv.reservedSmem.offset0,0x4
